//
// Generated by NVIDIA NVVM Compiler
//
// Compiler Build ID: CL-36424714
// Cuda compilation tools, release 13.0, V13.0.88
// Based on NVVM 20.0.0
//

.version 9.0
.target sm_100
.address_size 64

	// .globl	_Z15kernelSimpleGpuPsiiS_ii
// _ZZ15kernelSharedGpuPsiiS_iiE5block has been demoted

.visible .entry _Z15kernelSimpleGpuPsiiS_ii(
	.param .u64 .ptr .align 1 _Z15kernelSimpleGpuPsiiS_ii_param_0,
	.param .u32 _Z15kernelSimpleGpuPsiiS_ii_param_1,
	.param .u32 _Z15kernelSimpleGpuPsiiS_ii_param_2,
	.param .u64 .ptr .align 1 _Z15kernelSimpleGpuPsiiS_ii_param_3,
	.param .u32 _Z15kernelSimpleGpuPsiiS_ii_param_4,
	.param .u32 _Z15kernelSimpleGpuPsiiS_ii_param_5
)
{
	.reg .pred 	%p<4>;
	.reg .b16 	%rs<2>;
	.reg .b32 	%r<25>;
	.reg .b64 	%rd<9>;

	ld.param.u64 	%rd1, [_Z15kernelSimpleGpuPsiiS_ii_param_0];
	ld.param.u32 	%r5, [_Z15kernelSimpleGpuPsiiS_ii_param_1];
	ld.param.u32 	%r3, [_Z15kernelSimpleGpuPsiiS_ii_param_2];
	ld.param.u64 	%rd2, [_Z15kernelSimpleGpuPsiiS_ii_param_3];
	ld.param.u32 	%r4, [_Z15kernelSimpleGpuPsiiS_ii_param_5];
	mov.u32 	%r7, %ctaid.x;
	mov.u32 	%r8, %ntid.x;
	mov.u32 	%r9, %tid.x;
	mad.lo.s32 	%r1, %r7, %r8, %r9;
	mov.u32 	%r10, %ctaid.y;
	mov.u32 	%r11, %ntid.y;
	mov.u32 	%r12, %tid.y;
	mad.lo.s32 	%r13, %r10, %r11, %r12;
	setp.gt.s32 	%p1, %r1, %r3;
	setp.gt.s32 	%p2, %r13, %r5;
	or.pred  	%p3, %p1, %p2;
	@%p3 bra 	$L__BB0_2;
	cvta.to.global.u64 	%rd3, %rd1;
	cvta.to.global.u64 	%rd4, %rd2;
	shl.b32 	%r14, %r13, 2;
	shr.s32 	%r15, %r1, 31;
	shr.u32 	%r16, %r15, 30;
	add.s32 	%r17, %r1, %r16;
	and.b32  	%r18, %r17, -4;
	sub.s32 	%r19, %r18, %r1;
	add.s32 	%r20, %r14, %r19;
	add.s32 	%r21, %r20, 3;
	shr.s32 	%r22, %r17, 2;
	mad.lo.s32 	%r23, %r3, %r13, %r1;
	mul.wide.s32 	%rd5, %r23, 2;
	add.s64 	%rd6, %rd3, %rd5;
	ld.global.u16 	%rs1, [%rd6];
	mad.lo.s32 	%r24, %r4, %r21, %r22;
	mul.wide.s32 	%rd7, %r24, 2;
	add.s64 	%rd8, %rd4, %rd7;
	st.global.u16 	[%rd8], %rs1;
$L__BB0_2:
	ret;

}
	// .globl	_Z15kernelSharedGpuPsiiS_ii
.visible .entry _Z15kernelSharedGpuPsiiS_ii(
	.param .u64 .ptr .align 1 _Z15kernelSharedGpuPsiiS_ii_param_0,
	.param .u32 _Z15kernelSharedGpuPsiiS_ii_param_1,
	.param .u32 _Z15kernelSharedGpuPsiiS_ii_param_2,
	.param .u64 .ptr .align 1 _Z15kernelSharedGpuPsiiS_ii_param_3,
	.param .u32 _Z15kernelSharedGpuPsiiS_ii_param_4,
	.param .u32 _Z15kernelSharedGpuPsiiS_ii_param_5
)
{
	.reg .pred 	%p<4>;
	.reg .b16 	%rs<3>;
	.reg .b32 	%r<30>;
	.reg .b64 	%rd<9>;
	// demoted variable
	.shared .align 2 .b8 _ZZ15kernelSharedGpuPsiiS_iiE5block[2048];
	ld.param.u64 	%rd1, [_Z15kernelSharedGpuPsiiS_ii_param_0];
	ld.param.u32 	%r7, [_Z15kernelSharedGpuPsiiS_ii_param_1];
	ld.param.u32 	%r5, [_Z15kernelSharedGpuPsiiS_ii_param_2];
	ld.param.u64 	%rd2, [_Z15kernelSharedGpuPsiiS_ii_param_3];
	ld.param.u32 	%r6, [_Z15kernelSharedGpuPsiiS_ii_param_5];
	mov.u32 	%r9, %ctaid.x;
	mov.u32 	%r10, %ntid.x;
	mov.u32 	%r1, %tid.x;
	mad.lo.s32 	%r2, %r9, %r10, %r1;
	mov.u32 	%r11, %ctaid.y;
	mov.u32 	%r12, %ntid.y;
	mov.u32 	%r3, %tid.y;
	mad.lo.s32 	%r13, %r11, %r12, %r3;
	setp.gt.s32 	%p1, %r2, %r5;
	setp.gt.s32 	%p2, %r13, %r7;
	or.pred  	%p3, %p1, %p2;
	@%p3 bra 	$L__BB1_2;
	cvta.to.global.u64 	%rd3, %rd1;
	cvta.to.global.u64 	%rd4, %rd2;
	shl.b32 	%r14, %r13, 2;
	shr.s32 	%r15, %r2, 31;
	shr.u32 	%r16, %r15, 30;
	add.s32 	%r17, %r2, %r16;
	and.b32  	%r18, %r17, -4;
	sub.s32 	%r19, %r18, %r2;
	add.s32 	%r20, %r14, %r19;
	add.s32 	%r21, %r20, 3;
	shr.s32 	%r22, %r17, 2;
	mad.lo.s32 	%r23, %r5, %r13, %r2;
	mul.wide.s32 	%rd5, %r23, 2;
	add.s64 	%rd6, %rd3, %rd5;
	ld.global.u16 	%rs1, [%rd6];
	shl.b32 	%r24, %r3, 6;
	mov.u32 	%r25, _ZZ15kernelSharedGpuPsiiS_iiE5block;
	add.s32 	%r26, %r25, %r24;
	shl.b32 	%r27, %r1, 1;
	add.s32 	%r28, %r26, %r27;
	mad.lo.s32 	%r29, %r6, %r21, %r22;
	mul.wide.s32 	%rd7, %r29, 2;
	add.s64 	%rd8, %rd4, %rd7;
	st.global.u16 	[%rd8], %rs1;
	mov.b16 	%rs2, 0;
	st.shared.u16 	[%r28], %rs2;
$L__BB1_2:
	ret;

}


// ===== COMPILED SASS (sm_100) =====

	.target	sm_100

	.elftype	@"ET_EXEC"


//--------------------- .note.nv.tkinfo           --------------------------
	.section	.note.nv.tkinfo,"",@"SHT_NOTE"
	.sectionflags	@"SHF_NOTE_NV_TKINFO"
	.tkinfo
        /*0018*/ 	.word	0x00000002
        /*0030*/ 	.string	""
        /*0030*/ 	.string	"ptxas"
        /*0030*/ 	.string	"Cuda compilation tools, release 13.0, V13.0.88"
        /*0030*/ 	.string	"Build cuda_13.0.r13.0/compiler.36424714_0"
        /*0030*/ 	.string	"-arch sm_100 -m 64 "



//--------------------- .note.nv.cuinfo           --------------------------
	.section	.note.nv.cuinfo,"",@"SHT_NOTE"
	.sectionflags	@"SHF_NOTE_NV_CUINFO"
        /*0018*/ 	.short	0x0002
        /*001a*/ 	.short	0x0064
        /*001c*/ 	.short	0x0082
	.zero		2


//--------------------- .nv.info                  --------------------------
	.section	.nv.info,"",@"SHT_CUDA_INFO"
	.align	4


	//----- nvinfo : EIATTR_REGCOUNT
	.align		4
        /*0000*/ 	.byte	0x04, 0x2f
        /*0002*/ 	.short	(.L_1 - .L_0)
	.align		4
.L_0:
        /*0004*/ 	.word	index@(_Z15kernelSimpleGpuPsiiS_ii)
        /*0008*/ 	.word	0x0000000e


	//----- nvinfo : EIATTR_FRAME_SIZE
	.align		4
.L_1:
        /*000c*/ 	.byte	0x04, 0x11
        /*000e*/ 	.short	(.L_3 - .L_2)
	.align		4
.L_2:
        /*0010*/ 	.word	index@(_Z15kernelSimpleGpuPsiiS_ii)
        /*0014*/ 	.word	0x00000000


	//----- nvinfo : EIATTR_REGCOUNT
	.align		4
.L_3:
        /*0018*/ 	.byte	0x04, 0x2f
        /*001a*/ 	.short	(.L_5 - .L_4)
	.align		4
.L_4:
        /*001c*/ 	.word	index@(_Z15kernelSharedGpuPsiiS_ii)
        /*0020*/ 	.word	0x00000010


	//----- nvinfo : EIATTR_FRAME_SIZE
	.align		4
.L_5:
        /*0024*/ 	.byte	0x04, 0x11
        /*0026*/ 	.short	(.L_7 - .L_6)
	.align		4
.L_6:
        /*0028*/ 	.word	index@(_Z15kernelSharedGpuPsiiS_ii)
        /*002c*/ 	.word	0x00000000


	//----- nvinfo : EIATTR_MIN_STACK_SIZE
	.align		4
.L_7:
        /*0030*/ 	.byte	0x04, 0x12
        /*0032*/ 	.short	(.L_9 - .L_8)
	.align		4
.L_8:
        /*0034*/ 	.word	index@(_Z15kernelSharedGpuPsiiS_ii)
        /*0038*/ 	.word	0x00000000


	//----- nvinfo : EIATTR_MIN_STACK_SIZE
	.align		4
.L_9:
        /*003c*/ 	.byte	0x04, 0x12
        /*003e*/ 	.short	(.L_11 - .L_10)
	.align		4
.L_10:
        /*0040*/ 	.word	index@(_Z15kernelSimpleGpuPsiiS_ii)
        /*0044*/ 	.word	0x00000000
.L_11:


//--------------------- .nv.compat                --------------------------
	.section	.nv.compat,"",@"SHT_CUDA_COMPAT_INFO"
	.align	4
        /*0000*/ 	.byte	0x02, 0x09, 0x00, 0x00, 0x02, 0x02, 0x01, 0x00, 0x02, 0x05, 0x05, 0x00, 0x03, 0x07, 0x01, 0x01
        /*0010*/ 	.byte	0x02, 0x03, 0x00, 0x00, 0x02, 0x06, 0x01, 0x00, 0x04, 0x0b, 0x08, 0x00, 0x09, 0x00, 0x00, 0x00
        /*0020*/ 	.byte	0x00, 0x00, 0x00, 0x00


//--------------------- .nv.info._Z15kernelSharedGpuPsiiS_ii --------------------------
	.section	.nv.info._Z15kernelSharedGpuPsiiS_ii,"",@"SHT_CUDA_INFO"
	.sectionflags	@""
	.align	4


	//----- nvinfo : EIATTR_CUDA_API_VERSION
	.align		4
        /*0000*/ 	.byte	0x04, 0x37
        /*0002*/ 	.short	(.L_13 - .L_12)
.L_12:
        /*0004*/ 	.word	0x00000082


	//----- nvinfo : EIATTR_KPARAM_INFO
	.align		4
.L_13:
        /*0008*/ 	.byte	0x04, 0x17
        /*000a*/ 	.short	(.L_15 - .L_14)
.L_14:
        /*000c*/ 	.word	0x00000000
        /*0010*/ 	.short	0x0005
        /*0012*/ 	.short	0x001c
        /*0014*/ 	.byte	0x00, 0xf0, 0x11, 0x00


	//----- nvinfo : EIATTR_KPARAM_INFO
	.align		4
.L_15:
        /*0018*/ 	.byte	0x04, 0x17
        /*001a*/ 	.short	(.L_17 - .L_16)
.L_16:
        /*001c*/ 	.word	0x00000000
        /*0020*/ 	.short	0x0004
        /*0022*/ 	.short	0x0018
        /*0024*/ 	.byte	0x00, 0xf0, 0x11, 0x00


	//----- nvinfo : EIATTR_KPARAM_INFO
	.align		4
.L_17:
        /*0028*/ 	.byte	0x04, 0x17
        /*002a*/ 	.short	(.L_19 - .L_18)
.L_18:
        /*002c*/ 	.word	0x00000000
        /*0030*/ 	.short	0x0003
        /*0032*/ 	.short	0x0010
        /*0034*/ 	.byte	0x00, 0xf5, 0x21, 0x00


	//----- nvinfo : EIATTR_KPARAM_INFO
	.align		4
.L_19:
        /*0038*/ 	.byte	0x04, 0x17
        /*003a*/ 	.short	(.L_21 - .L_20)
.L_20:
        /*003c*/ 	.word	0x00000000
        /*0040*/ 	.short	0x0002
        /*0042*/ 	.short	0x000c
        /*0044*/ 	.byte	0x00, 0xf0, 0x11, 0x00


	//----- nvinfo : EIATTR_KPARAM_INFO
	.align		4
.L_21:
        /*0048*/ 	.byte	0x04, 0x17
        /*004a*/ 	.short	(.L_23 - .L_22)
.L_22:
        /*004c*/ 	.word	0x00000000
        /*0050*/ 	.short	0x0001
        /*0052*/ 	.short	0x0008
        /*0054*/ 	.byte	0x00, 0xf0, 0x11, 0x00


	//----- nvinfo : EIATTR_KPARAM_INFO
	.align		4
.L_23:
        /*0058*/ 	.byte	0x04, 0x17
        /*005a*/ 	.short	(.L_25 - .L_24)
.L_24:
        /*005c*/ 	.word	0x00000000
        /*0060*/ 	.short	0x0000
        /*0062*/ 	.short	0x0000
        /*0064*/ 	.byte	0x00, 0xf5, 0x21, 0x00


	//----- nvinfo : EIATTR_SPARSE_MMA_MASK
	.align		4
.L_25:
        /*0068*/ 	.byte	0x03, 0x50
        /*006a*/ 	.short	0x0000


	//----- nvinfo : EIATTR_MAXREG_COUNT
	.align		4
        /*006c*/ 	.byte	0x03, 0x1b
        /*006e*/ 	.short	0x00ff


	//----- nvinfo : EIATTR_MERCURY_ISA_VERSION
	.align		4
        /*0070*/ 	.byte	0x03, 0x5f
        /*0072*/ 	.short	0x0101


	//----- nvinfo : EIATTR_VRC_CTA_INIT_COUNT
	.align		4
        /*0074*/ 	.byte	0x02, 0x4a
	.zero		1
	.zero		1


	//----- nvinfo : EIATTR_EXIT_INSTR_OFFSETS
	.align		4
        /*0078*/ 	.byte	0x04, 0x1c
        /*007a*/ 	.short	(.L_27 - .L_26)


	//   ....[0]....
.L_26:
        /*007c*/ 	.word	0x000000c0


	//   ....[1]....
        /*0080*/ 	.word	0x00000240


	//----- nvinfo : EIATTR_CBANK_PARAM_SIZE
	.align		4
.L_27:
        /*0084*/ 	.byte	0x03, 0x19
        /*0086*/ 	.short	0x0020


	//----- nvinfo : EIATTR_PARAM_CBANK
	.align		4
        /*0088*/ 	.byte	0x04, 0x0a
        /*008a*/ 	.short	(.L_29 - .L_28)
	.align		4
.L_28:
        /*008c*/ 	.word	index@(.nv.constant0._Z15kernelSharedGpuPsiiS_ii)
        /*0090*/ 	.short	0x0380
        /*0092*/ 	.short	0x0020


	//----- nvinfo : EIATTR_SW_WAR
	.align		4
.L_29:
        /*0094*/ 	.byte	0x04, 0x36
        /*0096*/ 	.short	(.L_31 - .L_30)
.L_30:
        /*0098*/ 	.word	0x00000008
.L_31:


//--------------------- .nv.info._Z15kernelSimpleGpuPsiiS_ii --------------------------
	.section	.nv.info._Z15kernelSimpleGpuPsiiS_ii,"",@"SHT_CUDA_INFO"
	.sectionflags	@""
	.align	4


	//----- nvinfo : EIATTR_CUDA_API_VERSION
	.align		4
        /*0000*/ 	.byte	0x04, 0x37
        /*0002*/ 	.short	(.L_33 - .L_32)
.L_32:
        /*0004*/ 	.word	0x00000082


	//----- nvinfo : EIATTR_KPARAM_INFO
	.align		4
.L_33:
        /*0008*/ 	.byte	0x04, 0x17
        /*000a*/ 	.short	(.L_35 - .L_34)
.L_34:
        /*000c*/ 	.word	0x00000000
        /*0010*/ 	.short	0x0005
        /*0012*/ 	.short	0x001c
        /*0014*/ 	.byte	0x00, 0xf0, 0x11, 0x00


	//----- nvinfo : EIATTR_KPARAM_INFO
	.align		4
.L_35:
        /*0018*/ 	.byte	0x04, 0x17
        /*001a*/ 	.short	(.L_37 - .L_36)
.L_36:
        /*001c*/ 	.word	0x00000000
        /*0020*/ 	.short	0x0004
        /*0022*/ 	.short	0x0018
        /*0024*/ 	.byte	0x00, 0xf0, 0x11, 0x00


	//----- nvinfo : EIATTR_KPARAM_INFO
	.align		4
.L_37:
        /*0028*/ 	.byte	0x04, 0x17
        /*002a*/ 	.short	(.L_39 - .L_38)
.L_38:
        /*002c*/ 	.word	0x00000000
        /*0030*/ 	.short	0x0003
        /*0032*/ 	.short	0x0010
        /*0034*/ 	.byte	0x00, 0xf5, 0x21, 0x00


	//----- nvinfo : EIATTR_KPARAM_INFO
	.align		4
.L_39:
        /*0038*/ 	.byte	0x04, 0x17
        /*003a*/ 	.short	(.L_41 - .L_40)
.L_40:
        /*003c*/ 	.word	0x00000000
        /*0040*/ 	.short	0x0002
        /*0042*/ 	.short	0x000c
        /*0044*/ 	.byte	0x00, 0xf0, 0x11, 0x00


	//----- nvinfo : EIATTR_KPARAM_INFO
	.align		4
.L_41:
        /*0048*/ 	.byte	0x04, 0x17
        /*004a*/ 	.short	(.L_43 - .L_42)
.L_42:
        /*004c*/ 	.word	0x00000000
        /*0050*/ 	.short	0x0001
        /*0052*/ 	.short	0x0008
        /*0054*/ 	.byte	0x00, 0xf0, 0x11, 0x00


	//----- nvinfo : EIATTR_KPARAM_INFO
	.align		4
.L_43:
        /*0058*/ 	.byte	0x04, 0x17
        /*005a*/ 	.short	(.L_45 - .L_44)
.L_44:
        /*005c*/ 	.word	0x00000000
        /*0060*/ 	.short	0x0000
        /*0062*/ 	.short	0x0000
        /*0064*/ 	.byte	0x00, 0xf5, 0x21, 0x00


	//----- nvinfo : EIATTR_SPARSE_MMA_MASK
	.align		4
.L_45:
        /*0068*/ 	.byte	0x03, 0x50
        /*006a*/ 	.short	0x0000


	//----- nvinfo : EIATTR_MAXREG_COUNT
	.align		4
        /*006c*/ 	.byte	0x03, 0x1b
        /*006e*/ 	.short	0x00ff


	//----- nvinfo : EIATTR_MERCURY_ISA_VERSION
	.align		4
        /*0070*/ 	.byte	0x03, 0x5f
        /*0072*/ 	.short	0x0101


	//----- nvinfo : EIATTR_VRC_CTA_INIT_COUNT
	.align		4
        /*0074*/ 	.byte	0x02, 0x4a
	.zero		1
	.zero		1


	//----- nvinfo : EIATTR_EXIT_INSTR_OFFSETS
	.align		4
        /*0078*/ 	.byte	0x04, 0x1c
        /*007a*/ 	.short	(.L_47 - .L_46)


	//   ....[0]....
.L_46:
        /*007c*/ 	.word	0x000000c0


	//   ....[1]....
        /*0080*/ 	.word	0x000001e0


	//----- nvinfo : EIATTR_CBANK_PARAM_SIZE
	.align		4
.L_47:
        /*0084*/ 	.byte	0x03, 0x19
        /*0086*/ 	.short	0x0020


	//----- nvinfo : EIATTR_PARAM_CBANK
	.align		4
        /*0088*/ 	.byte	0x04, 0x0a
        /*008a*/ 	.short	(.L_49 - .L_48)
	.align		4
.L_48:
        /*008c*/ 	.word	index@(.nv.constant0._Z15kernelSimpleGpuPsiiS_ii)
        /*0090*/ 	.short	0x0380
        /*0092*/ 	.short	0x0020


	//----- nvinfo : EIATTR_SW_WAR
	.align		4
.L_49:
        /*0094*/ 	.byte	0x04, 0x36
        /*0096*/ 	.short	(.L_51 - .L_50)
.L_50:
        /*0098*/ 	.word	0x00000008
.L_51:


//--------------------- .nv.callgraph             --------------------------
	.section	.nv.callgraph,"",@"SHT_CUDA_CALLGRAPH"
	.align	4
	.sectionentsize	8
	.align		4
        /*0000*/ 	.word	0x00000000
	.align		4
        /*0004*/ 	.word	0xffffffff
	.align		4
        /*0008*/ 	.word	0x00000000
	.align		4
        /*000c*/ 	.word	0xfffffffe
	.align		4
        /*0010*/ 	.word	0x00000000
	.align		4
        /*0014*/ 	.word	0xfffffffd
	.align		4
        /*0018*/ 	.word	0x00000000
	.align		4
        /*001c*/ 	.word	0xfffffffc


//--------------------- .text._Z15kernelSharedGpuPsiiS_ii --------------------------
	.section	.text._Z15kernelSharedGpuPsiiS_ii,"ax",@progbits
	.align	128
        .global         _Z15kernelSharedGpuPsiiS_ii
        .type           _Z15kernelSharedGpuPsiiS_ii,@function
        .size           _Z15kernelSharedGpuPsiiS_ii,(.L_x_2 - _Z15kernelSharedGpuPsiiS_ii)
        .other          _Z15kernelSharedGpuPsiiS_ii,@"STO_CUDA_ENTRY STV_DEFAULT"
_Z15kernelSharedGpuPsiiS_ii:
.text._Z15kernelSharedGpuPsiiS_ii:
[----:B------:R-:W-:Y:S01]  /*0000*/  LDC R1, c[0x0][0x37c] ;  /* 0x0000df00ff017b82 */ /* 0x000fe20000000800 */
[----:B------:R-:W0:Y:S07]  /*0010*/  S2R R8, SR_TID.Y ;  /* 0x0000000000087919 */ /* 0x000e2e0000002200 */
[----:B------:R-:W1:Y:S01]  /*0020*/  LDC R0, c[0x0][0x360] ;  /* 0x0000d800ff007b82 */ /* 0x000e620000000800 */
[----:B------:R-:W2:Y:S01]  /*0030*/  LDCU.64 UR8, c[0x0][0x388] ;  /* 0x00007100ff0877ac */ /* 0x000ea20008000a00 */
[----:B------:R-:W1:Y:S06]  /*0040*/  S2R R13, SR_TID.X ;  /* 0x00000000000d7919 */ /* 0x000e6c0000002100 */
[----:B------:R-:W0:Y:S08]  /*0050*/  S2UR UR5, SR_CTAID.Y ;  /* 0x00000000000579c3 */ /* 0x000e300000002600 */
[----:B------:R-:W0:Y:S08]  /*0060*/  LDC R7, c[0x0][0x364] ;  /* 0x0000d900ff077b82 */ /* 0x000e300000000800 */
[----:B------:R-:W1:Y:S01]  /*0070*/  S2UR UR4, SR_CTAID.X ;  /* 0x00000000000479c3 */ /* 0x000e620000002500 */
[----:B0-----:R-:W-:-:S05]  /*0080*/  IMAD R7, R7, UR5, R8 ;  /* 0x0000000507077c24 */ /* 0x001fca000f8e0208 */
[----:B--2---:R-:W-:Y:S01]  /*0090*/  ISETP.GT.AND P0, PT, R7, UR8, PT ;  /* 0x0000000807007c0c */ /* 0x004fe2000bf04270 */
[----:B-1----:R-:W-:-:S05]  /*00a0*/  IMAD R0, R0, UR4, R13 ;  /* 0x0000000400007c24 */ /* 0x002fca000f8e020d */
[----:B------:R-:W-:-:S13]  /*00b0*/  ISETP.GT.OR P0, PT, R0, UR9, P0 ;  /* 0x0000000900007c0c */ /* 0x000fda0008704670 */
[----:B------:R-:W-:Y:S05]  /*00c0*/  @P0 EXIT ;  /* 0x000000000000094d */ /* 0x000fea0003800000 */
[----:B------:R-:W0:Y:S01]  /*00d0*/  LDC.64 R4, c[0x0][0x380] ;  /* 0x0000e000ff047b82 */ /* 0x000e220000000a00 */
[----:B------:R-:W1:Y:S01]  /*00e0*/  LDCU.64 UR6, c[0x0][0x358] ;  /* 0x00006b00ff0677ac */ /* 0x000e620008000a00 */
[----:B------:R-:W-:Y:S01]  /*00f0*/  IMAD R3, R7, UR9, R0 ;  /* 0x0000000907037c24 */ /* 0x000fe2000f8e0200 */
[----:B------:R-:W2:Y:S03]  /*0100*/  LDCU UR8, c[0x0][0x39c] ;  /* 0x00007380ff0877ac */ /* 0x000ea60008000800 */
[----:B0-----:R-:W-:-:S05]  /*0110*/  IMAD.WIDE R4, R3, 0x2, R4 ;  /* 0x0000000203047825 */ /* 0x001fca00078e0204 */
[----:B-1----:R0:W3:Y:S01]  /*0120*/  LDG.E.U16 R11, desc[UR6][R4.64] ;  /* 0x00000006040b7981 */ /* 0x0020e2000c1e1500 */
[----:B------:R-:W1:Y:S01]  /*0130*/  S2UR UR5, SR_CgaCtaId ;  /* 0x00000000000579c3 */ /* 0x000e620000008800 */
[----:B------:R-:W-:Y:S01]  /*0140*/  SHF.R.S32.HI R3, RZ, 0x1f, R0 ;  /* 0x0000001fff037819 */ /* 0x000fe20000011400 */
[----:B------:R-:W-:-:S03]  /*0150*/  UMOV UR4, 0x400 ;  /* 0x0000040000047882 */ /* 0x000fc60000000000 */
[----:B------:R-:W-:-:S03]  /*0160*/  LEA.HI R6, R3, R0, RZ, 0x2 ;  /* 0x0000000003067211 */ /* 0x000fc600078f10ff */
[----:B------:R-:W4:Y:S01]  /*0170*/  LDC.64 R2, c[0x0][0x390] ;  /* 0x0000e400ff027b82 */ /* 0x000f220000000a00 */
[----:B------:R-:W-:Y:S02]  /*0180*/  LOP3.LUT R9, R6, 0xfffffffc, RZ, 0xc0, !PT ;  /* 0xfffffffc06097812 */ /* 0x000fe400078ec0ff */
[----:B0-----:R-:W-:-:S03]  /*0190*/  SHF.R.S32.HI R5, RZ, 0x2, R6 ;  /* 0x00000002ff057819 */ /* 0x001fc60000011406 */
[----:B------:R-:W-:-:S04]  /*01a0*/  IMAD.IADD R0, R9, 0x1, -R0 ;  /* 0x0000000109007824 */ /* 0x000fc800078e0a00 */
[----:B------:R-:W-:-:S05]  /*01b0*/  IMAD R0, R7, 0x4, R0 ;  /* 0x0000000407007824 */ /* 0x000fca00078e0200 */
[----:B------:R-:W-:Y:S01]  /*01c0*/  IADD3 R0, PT, PT, R0, 0x3, RZ ;  /* 0x0000000300007810 */ /* 0x000fe20007ffe0ff */
[----:B-1----:R-:W-:-:S04]  /*01d0*/  ULEA UR4, UR5, UR4, 0x18 ;  /* 0x0000000405047291 */ /* 0x002fc8000f8ec0ff */
[----:B--2---:R-:W-:Y:S02]  /*01e0*/  IMAD R5, R0, UR8, R5 ;  /* 0x0000000800057c24 */ /* 0x004fe4000f8e0205 */
[----:B------:R-:W-:Y:S02]  /*01f0*/  LEA R4, R8, UR4, 0x6 ;  /* 0x0000000408047c11 */ /* 0x000fe4000f8e30ff */
[----:B----4-:R-:W-:Y:S02]  /*0200*/  IMAD.WIDE R2, R5, 0x2, R2 ;  /* 0x0000000205027825 */ /* 0x010fe400078e0202 */
[----:B------:R-:W-:-:S05]  /*0210*/  LEA R4, R13, R4, 0x1 ;  /* 0x000000040d047211 */ /* 0x000fca00078e08ff */
[----:B------:R-:W-:Y:S04]  /*0220*/  STS.U16 [R4], RZ ;  /* 0x000000ff04007388 */ /* 0x000fe80000000400 */
[----:B---3--:R-:W-:Y:S01]  /*0230*/  STG.E.U16 desc[UR6][R2.64], R11 ;  /* 0x0000000b02007986 */ /* 0x008fe2000c101506 */
[----:B------:R-:W-:Y:S05]  /*0240*/  EXIT ;  /* 0x000000000000794d */ /* 0x000fea0003800000 */
.L_x_0:
[----:B------:R-:W-:-:S00]  /*0250*/  BRA `(.L_x_0) ;  /* 0xfffffffc00fc7947 */ /* 0x000fc0000383ffff */
[----:B------:R-:W-:-:S00]  /*0260*/  NOP ;  /* 0x0000000000007918 */ /* 0x000fc00000000000 */
        /* <DEDUP_REMOVED lines=9> */
.L_x_2:


//--------------------- .text._Z15kernelSimpleGpuPsiiS_ii --------------------------
	.section	.text._Z15kernelSimpleGpuPsiiS_ii,"ax",@progbits
	.align	128
        .global         _Z15kernelSimpleGpuPsiiS_ii
        .type           _Z15kernelSimpleGpuPsiiS_ii,@function
        .size           _Z15kernelSimpleGpuPsiiS_ii,(.L_x_3 - _Z15kernelSimpleGpuPsiiS_ii)
        .other          _Z15kernelSimpleGpuPsiiS_ii,@"STO_CUDA_ENTRY STV_DEFAULT"
_Z15kernelSimpleGpuPsiiS_ii:
.text._Z15kernelSimpleGpuPsiiS_ii:
        /* <DEDUP_REMOVED lines=19> */
[----:B------:R-:W-:-:S04]  /*0130*/  SHF.R.S32.HI R5, RZ, 0x1f, R0 ;  /* 0x0000001fff057819 */ /* 0x000fc80000011400 */
[----:B------:R-:W-:Y:S02]  /*0140*/  LEA.HI R6, R5, R0, RZ, 0x2 ;  /* 0x0000000005067211 */ /* 0x000fe400078f10ff */
[----:B------:R-:W0:Y:S02]  /*0150*/  LDC.64 R4, c[0x0][0x390] ;  /* 0x0000e400ff047b82 */ /* 0x000e240000000a00 */
[----:B------:R-:W-:-:S04]  /*0160*/  LOP3.LUT R9, R6, 0xfffffffc, RZ, 0xc0, !PT ;  /* 0xfffffffc06097812 */ /* 0x000fc800078ec0ff */
[----:B------:R-:W-:-:S04]  /*0170*/  IADD3 R0, PT, PT, -R0, R9, RZ ;  /* 0x0000000900007210 */ /* 0x000fc80007ffe1ff */
[----:B------:R-:W-:Y:S02]  /*0180*/  LEA R0, R7, R0, 0x2 ;  /* 0x0000000007007211 */ /* 0x000fe400078e10ff */
[----:B------:R-:W-:Y:S02]  /*0190*/  SHF.R.S32.HI R7, RZ, 0x2, R6 ;  /* 0x00000002ff077819 */ /* 0x000fe40000011406 */
[----:B------:R-:W-:-:S05]  /*01a0*/  IADD3 R0, PT, PT, R0, 0x3, RZ ;  /* 0x0000000300007810 */ /* 0x000fca0007ffe0ff */
[----:B--2---:R-:W-:-:S04]  /*01b0*/  IMAD R7, R0, UR6, R7 ;  /* 0x0000000600077c24 */ /* 0x004fc8000f8e0207 */
[----:B0-----:R-:W-:-:S05]  /*01c0*/  IMAD.WIDE R2, R7, 0x2, R4 ;  /* 0x0000000207027825 */ /* 0x001fca00078e0204 */
[----:B---3--:R-:W-:Y:S01]  /*01d0*/  STG.E.U16 desc[UR4][R2.64], R11 ;  /* 0x0000000b02007986 */ /* 0x008fe2000c101504 */
[----:B------:R-:W-:Y:S05]  /*01e0*/  EXIT ;  /* 0x000000000000794d */ /* 0x000fea0003800000 */
.L_x_1:
        /* <DEDUP_REMOVED lines=9> */
.L_x_3:


//--------------------- .nv.shared._Z15kernelSharedGpuPsiiS_ii --------------------------
	.section	.nv.shared._Z15kernelSharedGpuPsiiS_ii,"aw",@nobits
	.sectionflags	@""
	.align	2
.nv.shared._Z15kernelSharedGpuPsiiS_ii:
	.zero		3072


//--------------------- .nv.shared.reserved.0     --------------------------
	.section	.nv.shared.reserved.0,"aw",@nobits
	.weak		__nv_reservedSMEM_offset_0_alias
	.size		__nv_reservedSMEM_offset_0_alias, 0, 64
	.other		__nv_reservedSMEM_offset_0_alias,@"STO_CUDA_RESERVED_SHARED STV_DEFAULT"
__nv_reservedSMEM_offset_0_alias:
	.zero		0
	.zero		64


//--------------------- .nv.constant0._Z15kernelSharedGpuPsiiS_ii --------------------------
	.section	.nv.constant0._Z15kernelSharedGpuPsiiS_ii,"a",@progbits
	.sectionflags	@""
	.align	4
.nv.constant0._Z15kernelSharedGpuPsiiS_ii:
	.zero		928


//--------------------- .nv.constant0._Z15kernelSimpleGpuPsiiS_ii --------------------------
	.section	.nv.constant0._Z15kernelSimpleGpuPsiiS_ii,"a",@progbits
	.sectionflags	@""
	.align	4
.nv.constant0._Z15kernelSimpleGpuPsiiS_ii:
	.zero		928


//--------------------- SYMBOLS --------------------------

	.type		.nv.reservedSmem.offset0,@object
	.size		.nv.reservedSmem.offset0,0x4
	.type		.nv.reservedSmem.cap,@object
	.size		.nv.reservedSmem.cap,0x4
